//
// Generated by NVIDIA NVVM Compiler
//
// Compiler Build ID: CL-36424714
// Cuda compilation tools, release 13.0, V13.0.88
// Based on NVVM 20.0.0
//

.version 9.0
.target sm_100
.address_size 64

	// .globl	_Z16transpose_kernelILi16EEvPKfPfii
// _ZZ16transpose_kernelILi16EEvPKfPfiiE4tile has been demoted

.visible .entry _Z16transpose_kernelILi16EEvPKfPfii(
	.param .u64 .ptr .align 1 _Z16transpose_kernelILi16EEvPKfPfii_param_0,
	.param .u64 .ptr .align 1 _Z16transpose_kernelILi16EEvPKfPfii_param_1,
	.param .u32 _Z16transpose_kernelILi16EEvPKfPfii_param_2,
	.param .u32 _Z16transpose_kernelILi16EEvPKfPfii_param_3
)
{
	.reg .pred 	%p<7>;
	.reg .b32 	%r<28>;
	.reg .b32 	%f<3>;
	.reg .b64 	%rd<9>;
	// demoted variable
	.shared .align 4 .b8 _ZZ16transpose_kernelILi16EEvPKfPfiiE4tile[1024];
	ld.param.u64 	%rd1, [_Z16transpose_kernelILi16EEvPKfPfii_param_0];
	ld.param.u64 	%rd2, [_Z16transpose_kernelILi16EEvPKfPfii_param_1];
	ld.param.u32 	%r9, [_Z16transpose_kernelILi16EEvPKfPfii_param_2];
	ld.param.u32 	%r10, [_Z16transpose_kernelILi16EEvPKfPfii_param_3];
	mov.u32 	%r11, %ctaid.x;
	shl.b32 	%r1, %r11, 4;
	mov.u32 	%r12, %ctaid.y;
	shl.b32 	%r2, %r12, 4;
	mov.u32 	%r3, %tid.x;
	add.s32 	%r4, %r1, %r3;
	mov.u32 	%r5, %tid.y;
	add.s32 	%r6, %r2, %r5;
	setp.ge.s32 	%p1, %r6, %r9;
	setp.ge.s32 	%p2, %r4, %r10;
	or.pred  	%p3, %p1, %p2;
	@%p3 bra 	$L__BB0_2;
	cvta.to.global.u64 	%rd3, %rd1;
	mad.lo.s32 	%r13, %r10, %r6, %r4;
	mul.wide.s32 	%rd4, %r13, 4;
	add.s64 	%rd5, %rd3, %rd4;
	ld.global.f32 	%f1, [%rd5];
	shl.b32 	%r14, %r5, 6;
	mov.u32 	%r15, _ZZ16transpose_kernelILi16EEvPKfPfiiE4tile;
	add.s32 	%r16, %r15, %r14;
	xor.b32  	%r17, %r3, %r5;
	shl.b32 	%r18, %r17, 2;
	add.s32 	%r19, %r16, %r18;
	st.shared.f32 	[%r19], %f1;
$L__BB0_2:
	bar.sync 	0;
	add.s32 	%r20, %r2, %r3;
	add.s32 	%r8, %r1, %r5;
	setp.ge.s32 	%p4, %r8, %r10;
	setp.ge.s32 	%p5, %r20, %r9;
	or.pred  	%p6, %p4, %p5;
	@%p6 bra 	$L__BB0_4;
	shl.b32 	%r21, %r3, 6;
	mov.u32 	%r22, _ZZ16transpose_kernelILi16EEvPKfPfiiE4tile;
	add.s32 	%r23, %r22, %r21;
	xor.b32  	%r24, %r5, %r3;
	shl.b32 	%r25, %r24, 2;
	add.s32 	%r26, %r23, %r25;
	ld.shared.f32 	%f2, [%r26];
	mad.lo.s32 	%r27, %r9, %r8, %r20;
	cvta.to.global.u64 	%rd6, %rd2;
	mul.wide.s32 	%rd7, %r27, 4;
	add.s64 	%rd8, %rd6, %rd7;
	st.global.f32 	[%rd8], %f2;
$L__BB0_4:
	ret;

}


// ===== COMPILED SASS (sm_100) =====

	.target	sm_100

	.elftype	@"ET_EXEC"


//--------------------- .note.nv.tkinfo           --------------------------
	.section	.note.nv.tkinfo,"",@"SHT_NOTE"
	.sectionflags	@"SHF_NOTE_NV_TKINFO"
	.tkinfo
        /*0018*/ 	.word	0x00000002
        /*0030*/ 	.string	""
        /*0030*/ 	.string	"ptxas"
        /*0030*/ 	.string	"Cuda compilation tools, release 13.0, V13.0.88"
        /*0030*/ 	.string	"Build cuda_13.0.r13.0/compiler.36424714_0"
        /*0030*/ 	.string	"-arch sm_100 -m 64 "



//--------------------- .note.nv.cuinfo           --------------------------
	.section	.note.nv.cuinfo,"",@"SHT_NOTE"
	.sectionflags	@"SHF_NOTE_NV_CUINFO"
        /*0018*/ 	.short	0x0002
        /*001a*/ 	.short	0x0064
        /*001c*/ 	.short	0x0082
	.zero		2


//--------------------- .nv.info                  --------------------------
	.section	.nv.info,"",@"SHT_CUDA_INFO"
	.align	4


	//----- nvinfo : EIATTR_REGCOUNT
	.align		4
        /*0000*/ 	.byte	0x04, 0x2f
        /*0002*/ 	.short	(.L_1 - .L_0)
	.align		4
.L_0:
        /*0004*/ 	.word	index@(_Z16transpose_kernelILi16EEvPKfPfii)
        /*0008*/ 	.word	0x0000000c


	//----- nvinfo : EIATTR_FRAME_SIZE
	.align		4
.L_1:
        /*000c*/ 	.byte	0x04, 0x11
        /*000e*/ 	.short	(.L_3 - .L_2)
	.align		4
.L_2:
        /*0010*/ 	.word	index@(_Z16transpose_kernelILi16EEvPKfPfii)
        /*0014*/ 	.word	0x00000000


	//----- nvinfo : EIATTR_MIN_STACK_SIZE
	.align		4
.L_3:
        /*0018*/ 	.byte	0x04, 0x12
        /*001a*/ 	.short	(.L_5 - .L_4)
	.align		4
.L_4:
        /*001c*/ 	.word	index@(_Z16transpose_kernelILi16EEvPKfPfii)
        /*0020*/ 	.word	0x00000000
.L_5:


//--------------------- .nv.compat                --------------------------
	.section	.nv.compat,"",@"SHT_CUDA_COMPAT_INFO"
	.align	4
        /*0000*/ 	.byte	0x02, 0x09, 0x00, 0x00, 0x02, 0x02, 0x01, 0x00, 0x02, 0x05, 0x05, 0x00, 0x03, 0x07, 0x01, 0x01
        /*0010*/ 	.byte	0x02, 0x03, 0x00, 0x00, 0x02, 0x06, 0x01, 0x00, 0x04, 0x0b, 0x08, 0x00, 0x09, 0x00, 0x00, 0x00
        /*0020*/ 	.byte	0x00, 0x00, 0x00, 0x00


//--------------------- .nv.info._Z16transpose_kernelILi16EEvPKfPfii --------------------------
	.section	.nv.info._Z16transpose_kernelILi16EEvPKfPfii,"",@"SHT_CUDA_INFO"
	.sectionflags	@""
	.align	4


	//----- nvinfo : EIATTR_CUDA_API_VERSION
	.align		4
        /*0000*/ 	.byte	0x04, 0x37
        /*0002*/ 	.short	(.L_7 - .L_6)
.L_6:
        /*0004*/ 	.word	0x00000082


	//----- nvinfo : EIATTR_KPARAM_INFO
	.align		4
.L_7:
        /*0008*/ 	.byte	0x04, 0x17
        /*000a*/ 	.short	(.L_9 - .L_8)
.L_8:
        /*000c*/ 	.word	0x00000000
        /*0010*/ 	.short	0x0003
        /*0012*/ 	.short	0x0014
        /*0014*/ 	.byte	0x00, 0xf0, 0x11, 0x00


	//----- nvinfo : EIATTR_KPARAM_INFO
	.align		4
.L_9:
        /*0018*/ 	.byte	0x04, 0x17
        /*001a*/ 	.short	(.L_11 - .L_10)
.L_10:
        /*001c*/ 	.word	0x00000000
        /*0020*/ 	.short	0x0002
        /*0022*/ 	.short	0x0010
        /*0024*/ 	.byte	0x00, 0xf0, 0x11, 0x00


	//----- nvinfo : EIATTR_KPARAM_INFO
	.align		4
.L_11:
        /*0028*/ 	.byte	0x04, 0x17
        /*002a*/ 	.short	(.L_13 - .L_12)
.L_12:
        /*002c*/ 	.word	0x00000000
        /*0030*/ 	.short	0x0001
        /*0032*/ 	.short	0x0008
        /*0034*/ 	.byte	0x00, 0xf5, 0x21, 0x00


	//----- nvinfo : EIATTR_KPARAM_INFO
	.align		4
.L_13:
        /*0038*/ 	.byte	0x04, 0x17
        /*003a*/ 	.short	(.L_15 - .L_14)
.L_14:
        /*003c*/ 	.word	0x00000000
        /*0040*/ 	.short	0x0000
        /*0042*/ 	.short	0x0000
        /*0044*/ 	.byte	0x00, 0xf5, 0x21, 0x00


	//----- nvinfo : EIATTR_SPARSE_MMA_MASK
	.align		4
.L_15:
        /*0048*/ 	.byte	0x03, 0x50
        /*004a*/ 	.short	0x0000


	//----- nvinfo : EIATTR_MAXREG_COUNT
	.align		4
        /*004c*/ 	.byte	0x03, 0x1b
        /*004e*/ 	.short	0x00ff


	//----- nvinfo : EIATTR_NUM_BARRIERS
	.align		4
        /*0050*/ 	.byte	0x02, 0x4c
        /*0052*/ 	.byte	0x01
	.zero		1


	//----- nvinfo : EIATTR_MERCURY_ISA_VERSION
	.align		4
        /*0054*/ 	.byte	0x03, 0x5f
        /*0056*/ 	.short	0x0101


	//----- nvinfo : EIATTR_VRC_CTA_INIT_COUNT
	.align		4
        /*0058*/ 	.byte	0x02, 0x4a
	.zero		1
	.zero		1


	//----- nvinfo : EIATTR_EXIT_INSTR_OFFSETS
	.align		4
        /*005c*/ 	.byte	0x04, 0x1c
        /*005e*/ 	.short	(.L_17 - .L_16)


	//   ....[0]....
.L_16:
        /*0060*/ 	.word	0x000001b0


	//   ....[1]....
        /*0064*/ 	.word	0x00000270


	//----- nvinfo : EIATTR_CBANK_PARAM_SIZE
	.align		4
.L_17:
        /*0068*/ 	.byte	0x03, 0x19
        /*006a*/ 	.short	0x0018


	//----- nvinfo : EIATTR_PARAM_CBANK
	.align		4
        /*006c*/ 	.byte	0x04, 0x0a
        /*006e*/ 	.short	(.L_19 - .L_18)
	.align		4
.L_18:
        /*0070*/ 	.word	index@(.nv.constant0._Z16transpose_kernelILi16EEvPKfPfii)
        /*0074*/ 	.short	0x0380
        /*0076*/ 	.short	0x0018


	//----- nvinfo : EIATTR_SW_WAR
	.align		4
.L_19:
        /*0078*/ 	.byte	0x04, 0x36
        /*007a*/ 	.short	(.L_21 - .L_20)
.L_20:
        /*007c*/ 	.word	0x00000008
.L_21:


//--------------------- .nv.callgraph             --------------------------
	.section	.nv.callgraph,"",@"SHT_CUDA_CALLGRAPH"
	.align	4
	.sectionentsize	8
	.align		4
        /*0000*/ 	.word	0x00000000
	.align		4
        /*0004*/ 	.word	0xffffffff
	.align		4
        /*0008*/ 	.word	0x00000000
	.align		4
        /*000c*/ 	.word	0xfffffffe
	.align		4
        /*0010*/ 	.word	0x00000000
	.align		4
        /*0014*/ 	.word	0xfffffffd
	.align		4
        /*0018*/ 	.word	0x00000000
	.align		4
        /*001c*/ 	.word	0xfffffffc


//--------------------- .text._Z16transpose_kernelILi16EEvPKfPfii --------------------------
	.section	.text._Z16transpose_kernelILi16EEvPKfPfii,"ax",@progbits
	.align	128
        .global         _Z16transpose_kernelILi16EEvPKfPfii
        .type           _Z16transpose_kernelILi16EEvPKfPfii,@function
        .size           _Z16transpose_kernelILi16EEvPKfPfii,(.L_x_1 - _Z16transpose_kernelILi16EEvPKfPfii)
        .other          _Z16transpose_kernelILi16EEvPKfPfii,@"STO_CUDA_ENTRY STV_DEFAULT"
_Z16transpose_kernelILi16EEvPKfPfii:
.text._Z16transpose_kernelILi16EEvPKfPfii:
[----:B------:R-:W-:Y:S01]  /*0000*/  LDC R1, c[0x0][0x37c] ;  /* 0x0000df00ff017b82 */ /* 0x000fe20000000800 */
[----:B------:R-:W0:Y:S01]  /*0010*/  S2R R7, SR_CTAID.X ;  /* 0x0000000000077919 */ /* 0x000e220000002500 */
[----:B------:R-:W1:Y:S01]  /*0020*/  LDCU.64 UR8, c[0x0][0x390] ;  /* 0x00007200ff0877ac */ /* 0x000e620008000a00 */
[----:B------:R-:W0:Y:S01]  /*0030*/  S2R R6, SR_TID.X ;  /* 0x0000000000067919 */ /* 0x000e220000002100 */
[----:B------:R-:W2:Y:S01]  /*0040*/  LDCU.64 UR6, c[0x0][0x358] ;  /* 0x00006b00ff0677ac */ /* 0x000ea20008000a00 */
[----:B------:R-:W3:Y:S01]  /*0050*/  S2R R9, SR_TID.Y ;  /* 0x0000000000097919 */ /* 0x000ee20000002200 */
[----:B------:R-:W3:Y:S01]  /*0060*/  S2R R4, SR_CTAID.Y ;  /* 0x0000000000047919 */ /* 0x000ee20000002600 */
[----:B0-----:R-:W-:-:S05]  /*0070*/  IMAD R0, R7, 0x10, R6 ;  /* 0x0000001007007824 */ /* 0x001fca00078e0206 */
[----:B-1----:R-:W-:Y:S01]  /*0080*/  ISETP.GE.AND P0, PT, R0, UR9, PT ;  /* 0x0000000900007c0c */ /* 0x002fe2000bf06270 */
[----:B---3--:R-:W-:-:S05]  /*0090*/  IMAD R5, R4, 0x10, R9 ;  /* 0x0000001004057824 */ /* 0x008fca00078e0209 */
[----:B------:R-:W-:-:S13]  /*00a0*/  ISETP.GE.OR P0, PT, R5, UR8, P0 ;  /* 0x0000000805007c0c */ /* 0x000fda0008706670 */
[----:B------:R-:W0:Y:S01]  /*00b0*/  @!P0 LDC.64 R2, c[0x0][0x380] ;  /* 0x0000e000ff028b82 */ /* 0x000e220000000a00 */
[----:B------:R-:W-:-:S04]  /*00c0*/  @!P0 IMAD R5, R5, UR9, R0 ;  /* 0x0000000905058c24 */ /* 0x000fc8000f8e0200 */
[----:B0-----:R-:W-:-:S06]  /*00d0*/  @!P0 IMAD.WIDE R2, R5, 0x4, R2 ;  /* 0x0000000405028825 */ /* 0x001fcc00078e0202 */
[----:B--2---:R-:W2:Y:S01]  /*00e0*/  @!P0 LDG.E R2, desc[UR6][R2.64] ;  /* 0x0000000602028981 */ /* 0x004ea2000c1e1900 */
[----:B------:R-:W-:Y:S01]  /*00f0*/  @!P0 MOV R0, 0x400 ;  /* 0x0000040000008802 */ /* 0x000fe20000000f00 */
[----:B------:R-:W-:Y:S01]  /*0100*/  IMAD R4, R4, 0x10, R6 ;  /* 0x0000001004047824 */ /* 0x000fe200078e0206 */
[----:B------:R-:W-:Y:S01]  /*0110*/  LEA R7, R7, R9, 0x4 ;  /* 0x0000000907077211 */ /* 0x000fe200078e20ff */
[----:B------:R-:W0:Y:S03]  /*0120*/  @!P0 S2R R5, SR_CgaCtaId ;  /* 0x0000000000058919 */ /* 0x000e260000008800 */
[----:B------:R-:W-:-:S04]  /*0130*/  ISETP.GE.AND P1, PT, R4, UR8, PT ;  /* 0x0000000804007c0c */ /* 0x000fc8000bf26270 */
[----:B------:R-:W-:Y:S02]  /*0140*/  ISETP.GE.OR P1, PT, R7, UR9, P1 ;  /* 0x0000000907007c0c */ /* 0x000fe40008f26670 */
[----:B0-----:R-:W-:Y:S02]  /*0150*/  @!P0 LEA R0, R5, R0, 0x18 ;  /* 0x0000000005008211 */ /* 0x001fe400078ec0ff */
[----:B------:R-:W-:-:S03]  /*0160*/  @!P0 LOP3.LUT R5, R6, R9, RZ, 0x3c, !PT ;  /* 0x0000000906058212 */ /* 0x000fc600078e3cff */
[----:B------:R-:W-:-:S04]  /*0170*/  @!P0 IMAD R0, R9, 0x40, R0 ;  /* 0x0000004009008824 */ /* 0x000fc800078e0200 */
[----:B------:R-:W-:-:S05]  /*0180*/  @!P0 IMAD R5, R5, 0x4, R0 ;  /* 0x0000000405058824 */ /* 0x000fca00078e0200 */
[----:B--2---:R0:W-:Y:S01]  /*0190*/  @!P0 STS [R5], R2 ;  /* 0x0000000205008388 */ /* 0x0041e20000000800 */
[----:B------:R-:W-:Y:S06]  /*01a0*/  BAR.SYNC.DEFER_BLOCKING 0x0 ;  /* 0x0000000000007b1d */ /* 0x000fec0000010000 */
[----:B------:R-:W-:Y:S05]  /*01b0*/  @P1 EXIT ;  /* 0x000000000000194d */ /* 0x000fea0003800000 */
[----:B------:R-:W1:Y:S01]  /*01c0*/  S2UR UR5, SR_CgaCtaId ;  /* 0x00000000000579c3 */ /* 0x000e620000008800 */
[----:B------:R-:W-:Y:S01]  /*01d0*/  UMOV UR4, 0x400 ;  /* 0x0000040000047882 */ /* 0x000fe20000000000 */
[----:B------:R-:W-:Y:S01]  /*01e0*/  LOP3.LUT R3, R9, R6, RZ, 0x3c, !PT ;  /* 0x0000000609037212 */ /* 0x000fe200078e3cff */
[----:B------:R-:W-:Y:S01]  /*01f0*/  IMAD R7, R7, UR8, R4 ;  /* 0x0000000807077c24 */ /* 0x000fe2000f8e0204 */
[----:B-1----:R-:W-:-:S06]  /*0200*/  ULEA UR4, UR5, UR4, 0x18 ;  /* 0x0000000405047291 */ /* 0x002fcc000f8ec0ff */
[----:B------:R-:W-:-:S04]  /*0210*/  LEA R0, R6, UR4, 0x6 ;  /* 0x0000000406007c11 */ /* 0x000fc8000f8e30ff */
[----:B------:R-:W-:Y:S02]  /*0220*/  LEA R0, R3, R0, 0x2 ;  /* 0x0000000003007211 */ /* 0x000fe400078e10ff */
[----:B0-----:R-:W0:Y:S03]  /*0230*/  LDC.64 R2, c[0x0][0x388] ;  /* 0x0000e200ff027b82 */ /* 0x001e260000000a00 */
[----:B------:R-:W1:Y:S01]  /*0240*/  LDS R5, [R0] ;  /* 0x0000000000057984 */ /* 0x000e620000000800 */
[----:B0-----:R-:W-:-:S05]  /*0250*/  IMAD.WIDE R2, R7, 0x4, R2 ;  /* 0x0000000407027825 */ /* 0x001fca00078e0202 */
[----:B-1----:R-:W-:Y:S01]  /*0260*/  STG.E desc[UR6][R2.64], R5 ;  /* 0x0000000502007986 */ /* 0x002fe2000c101906 */
[----:B------:R-:W-:Y:S05]  /*0270*/  EXIT ;  /* 0x000000000000794d */ /* 0x000fea0003800000 */
.L_x_0:
[----:B------:R-:W-:-:S00]  /*0280*/  BRA `(.L_x_0) ;  /* 0xfffffffc00fc7947 */ /* 0x000fc0000383ffff */
[----:B------:R-:W-:-:S00]  /*0290*/  NOP ;  /* 0x0000000000007918 */ /* 0x000fc00000000000 */
        /* <DEDUP_REMOVED lines=14> */
.L_x_1:


//--------------------- .nv.shared._Z16transpose_kernelILi16EEvPKfPfii --------------------------
	.section	.nv.shared._Z16transpose_kernelILi16EEvPKfPfii,"aw",@nobits
	.sectionflags	@""
	.align	4
.nv.shared._Z16transpose_kernelILi16EEvPKfPfii:
	.zero		2048


//--------------------- .nv.shared.reserved.0     --------------------------
	.section	.nv.shared.reserved.0,"aw",@nobits
	.weak		__nv_reservedSMEM_offset_0_alias
	.size		__nv_reservedSMEM_offset_0_alias, 0, 64
	.other		__nv_reservedSMEM_offset_0_alias,@"STO_CUDA_RESERVED_SHARED STV_DEFAULT"
__nv_reservedSMEM_offset_0_alias:
	.zero		0
	.zero		64


//--------------------- .nv.constant0._Z16transpose_kernelILi16EEvPKfPfii --------------------------
	.section	.nv.constant0._Z16transpose_kernelILi16EEvPKfPfii,"a",@progbits
	.sectionflags	@""
	.align	4
.nv.constant0._Z16transpose_kernelILi16EEvPKfPfii:
	.zero		920


//--------------------- SYMBOLS --------------------------

	.type		.nv.reservedSmem.offset0,@object
	.size		.nv.reservedSmem.offset0,0x4
	.type		.nv.reservedSmem.cap,@object
	.size		.nv.reservedSmem.cap,0x4
